//
// Generated by NVIDIA NVVM Compiler
//
// Compiler Build ID: CL-36424714
// Cuda compilation tools, release 13.0, V13.0.88
// Based on NVVM 20.0.0
//

.version 9.0
.target sm_100
.address_size 64

	// .globl	_Z6kernelPiS_S_PdS0_
.extern .func  (.param .b32 func_retval0) vprintf
(
	.param .b64 vprintf_param_0,
	.param .b64 vprintf_param_1
)
;
.global .align 1 .b8 $str[20] = {37, 108, 100, 32, 37, 108, 100, 32, 37, 108, 100, 32, 37, 100, 32, 37, 100, 32, 10};

.visible .entry _Z6kernelPiS_S_PdS0_(
	.param .u64 .ptr .align 1 _Z6kernelPiS_S_PdS0__param_0,
	.param .u64 .ptr .align 1 _Z6kernelPiS_S_PdS0__param_1,
	.param .u64 .ptr .align 1 _Z6kernelPiS_S_PdS0__param_2,
	.param .u64 .ptr .align 1 _Z6kernelPiS_S_PdS0__param_3,
	.param .u64 .ptr .align 1 _Z6kernelPiS_S_PdS0__param_4
)
{
	.local .align 16 .b8 	__local_depot0[32];
	.reg .b64 	%SP;
	.reg .b64 	%SPL;
	.reg .b32 	%r<17>;
	.reg .b64 	%rd<12>;

	mov.u64 	%SPL, __local_depot0;
	cvta.local.u64 	%SP, %SPL;
	ld.param.u64 	%rd1, [_Z6kernelPiS_S_PdS0__param_0];
	ld.param.u64 	%rd2, [_Z6kernelPiS_S_PdS0__param_1];
	cvta.to.global.u64 	%rd3, %rd2;
	cvta.to.global.u64 	%rd4, %rd1;
	add.u64 	%rd5, %SP, 0;
	add.u64 	%rd6, %SPL, 0;
	mov.u32 	%r1, %tid.x;
	mov.u32 	%r2, %ctaid.x;
	mov.u32 	%r3, %ntid.x;
	mad.lo.s32 	%r4, %r2, %r3, %r1;
	cvt.u64.u32 	%rd7, %r4;
	mov.u32 	%r5, %tid.y;
	mov.u32 	%r6, %ctaid.y;
	mov.u32 	%r7, %ntid.y;
	mad.lo.s32 	%r8, %r6, %r7, %r5;
	cvt.u64.u32 	%rd8, %r8;
	mov.u32 	%r9, %tid.z;
	mov.u32 	%r10, %ctaid.z;
	mov.u32 	%r11, %ntid.z;
	mad.lo.s32 	%r12, %r10, %r11, %r9;
	cvt.u64.u32 	%rd9, %r12;
	ld.global.u32 	%r13, [%rd4];
	ld.global.u32 	%r14, [%rd3];
	st.local.v2.u64 	[%rd6], {%rd7, %rd8};
	st.local.u64 	[%rd6+16], %rd9;
	st.local.v2.u32 	[%rd6+24], {%r13, %r14};
	mov.u64 	%rd10, $str;
	cvta.global.u64 	%rd11, %rd10;
	{ // callseq 0, 0
	.param .b64 param0;
	st.param.b64 	[param0], %rd11;
	.param .b64 param1;
	st.param.b64 	[param1], %rd5;
	.param .b32 retval0;
	call.uni (retval0), 
	vprintf, 
	(
	param0, 
	param1
	);
	ld.param.b32 	%r15, [retval0];
	} // callseq 0
	ret;

}


// ===== COMPILED SASS (sm_100) =====

	.target	sm_100

	.elftype	@"ET_EXEC"


//--------------------- .note.nv.tkinfo           --------------------------
	.section	.note.nv.tkinfo,"",@"SHT_NOTE"
	.sectionflags	@"SHF_NOTE_NV_TKINFO"
	.tkinfo
        /*0018*/ 	.word	0x00000002
        /*0030*/ 	.string	""
        /*0030*/ 	.string	"ptxas"
        /*0030*/ 	.string	"Cuda compilation tools, release 13.0, V13.0.88"
        /*0030*/ 	.string	"Build cuda_13.0.r13.0/compiler.36424714_0"
        /*0030*/ 	.string	"-arch sm_100 -m 64 "



//--------------------- .note.nv.cuinfo           --------------------------
	.section	.note.nv.cuinfo,"",@"SHT_NOTE"
	.sectionflags	@"SHF_NOTE_NV_CUINFO"
        /*0018*/ 	.short	0x0002
        /*001a*/ 	.short	0x0064
        /*001c*/ 	.short	0x0082
	.zero		2


//--------------------- .nv.info                  --------------------------
	.section	.nv.info,"",@"SHT_CUDA_INFO"
	.align	4


	//----- nvinfo : EIATTR_REGCOUNT
	.align		4
        /*0000*/ 	.byte	0x04, 0x2f
        /*0002*/ 	.short	(.L_2 - .L_1)
	.align		4
.L_1:
        /*0004*/ 	.word	index@(_Z6kernelPiS_S_PdS0_)
        /*0008*/ 	.word	0x00000018


	//----- nvinfo : EIATTR_FRAME_SIZE
	.align		4
.L_2:
        /*000c*/ 	.byte	0x04, 0x11
        /*000e*/ 	.short	(.L_4 - .L_3)
	.align		4
.L_3:
        /*0010*/ 	.word	index@(_Z6kernelPiS_S_PdS0_)
        /*0014*/ 	.word	0x00000020


	//----- nvinfo : EIATTR_MIN_STACK_SIZE
	.align		4
.L_4:
        /*0018*/ 	.byte	0x04, 0x12
        /*001a*/ 	.short	(.L_6 - .L_5)
	.align		4
.L_5:
        /*001c*/ 	.word	index@(_Z6kernelPiS_S_PdS0_)
        /*0020*/ 	.word	0x00000020
.L_6:


//--------------------- .nv.compat                --------------------------
	.section	.nv.compat,"",@"SHT_CUDA_COMPAT_INFO"
	.align	4
        /*0000*/ 	.byte	0x02, 0x09, 0x00, 0x00, 0x02, 0x02, 0x01, 0x00, 0x02, 0x05, 0x05, 0x00, 0x03, 0x07, 0x01, 0x01
        /*0010*/ 	.byte	0x02, 0x03, 0x00, 0x00, 0x02, 0x06, 0x01, 0x00, 0x04, 0x0b, 0x08, 0x00, 0x09, 0x00, 0x00, 0x00
        /*0020*/ 	.byte	0x00, 0x00, 0x00, 0x00


//--------------------- .nv.info._Z6kernelPiS_S_PdS0_ --------------------------
	.section	.nv.info._Z6kernelPiS_S_PdS0_,"",@"SHT_CUDA_INFO"
	.sectionflags	@""
	.align	4


	//----- nvinfo : EIATTR_CUDA_API_VERSION
	.align		4
        /*0000*/ 	.byte	0x04, 0x37
        /*0002*/ 	.short	(.L_8 - .L_7)
.L_7:
        /*0004*/ 	.word	0x00000082


	//----- nvinfo : EIATTR_KPARAM_INFO
	.align		4
.L_8:
        /*0008*/ 	.byte	0x04, 0x17
        /*000a*/ 	.short	(.L_10 - .L_9)
.L_9:
        /*000c*/ 	.word	0x00000000
        /*0010*/ 	.short	0x0004
        /*0012*/ 	.short	0x0020
        /*0014*/ 	.byte	0x00, 0xf5, 0x21, 0x00


	//----- nvinfo : EIATTR_KPARAM_INFO
	.align		4
.L_10:
        /*0018*/ 	.byte	0x04, 0x17
        /*001a*/ 	.short	(.L_12 - .L_11)
.L_11:
        /*001c*/ 	.word	0x00000000
        /*0020*/ 	.short	0x0003
        /*0022*/ 	.short	0x0018
        /*0024*/ 	.byte	0x00, 0xf5, 0x21, 0x00


	//----- nvinfo : EIATTR_KPARAM_INFO
	.align		4
.L_12:
        /*0028*/ 	.byte	0x04, 0x17
        /*002a*/ 	.short	(.L_14 - .L_13)
.L_13:
        /*002c*/ 	.word	0x00000000
        /*0030*/ 	.short	0x0002
        /*0032*/ 	.short	0x0010
        /*0034*/ 	.byte	0x00, 0xf5, 0x21, 0x00


	//----- nvinfo : EIATTR_KPARAM_INFO
	.align		4
.L_14:
        /*0038*/ 	.byte	0x04, 0x17
        /*003a*/ 	.short	(.L_16 - .L_15)
.L_15:
        /*003c*/ 	.word	0x00000000
        /*0040*/ 	.short	0x0001
        /*0042*/ 	.short	0x0008
        /*0044*/ 	.byte	0x00, 0xf5, 0x21, 0x00


	//----- nvinfo : EIATTR_KPARAM_INFO
	.align		4
.L_16:
        /*0048*/ 	.byte	0x04, 0x17
        /*004a*/ 	.short	(.L_18 - .L_17)
.L_17:
        /*004c*/ 	.word	0x00000000
        /*0050*/ 	.short	0x0000
        /*0052*/ 	.short	0x0000
        /*0054*/ 	.byte	0x00, 0xf5, 0x21, 0x00


	//----- nvinfo : EIATTR_SPARSE_MMA_MASK
	.align		4
.L_18:
        /*0058*/ 	.byte	0x03, 0x50
        /*005a*/ 	.short	0x0000


	//----- nvinfo : EIATTR_MAXREG_COUNT
	.align		4
        /*005c*/ 	.byte	0x03, 0x1b
        /*005e*/ 	.short	0x00ff


	//----- nvinfo : EIATTR_EXTERNS
	.align		4
        /*0060*/ 	.byte	0x04, 0x0f
        /*0062*/ 	.short	(.L_20 - .L_19)


	//   ....[0]....
	.align		4
.L_19:
        /*0064*/ 	.word	index@(vprintf)


	//----- nvinfo : EIATTR_MERCURY_ISA_VERSION
	.align		4
.L_20:
        /*0068*/ 	.byte	0x03, 0x5f
        /*006a*/ 	.short	0x0101


	//----- nvinfo : EIATTR_VRC_CTA_INIT_COUNT
	.align		4
        /*006c*/ 	.byte	0x02, 0x4a
	.zero		1
	.zero		1


	//----- nvinfo : EIATTR_SYSCALL_OFFSETS
	.align		4
        /*0070*/ 	.byte	0x04, 0x46
        /*0072*/ 	.short	(.L_22 - .L_21)


	//   ....[0]....
.L_21:
        /*0074*/ 	.word	0x00000230


	//----- nvinfo : EIATTR_EXIT_INSTR_OFFSETS
	.align		4
.L_22:
        /*0078*/ 	.byte	0x04, 0x1c
        /*007a*/ 	.short	(.L_24 - .L_23)


	//   ....[0]....
.L_23:
        /*007c*/ 	.word	0x00000240


	//----- nvinfo : EIATTR_CBANK_PARAM_SIZE
	.align		4
.L_24:
        /*0080*/ 	.byte	0x03, 0x19
        /*0082*/ 	.short	0x0028


	//----- nvinfo : EIATTR_PARAM_CBANK
	.align		4
        /*0084*/ 	.byte	0x04, 0x0a
        /*0086*/ 	.short	(.L_26 - .L_25)
	.align		4
.L_25:
        /*0088*/ 	.word	index@(.nv.constant0._Z6kernelPiS_S_PdS0_)
        /*008c*/ 	.short	0x0380
        /*008e*/ 	.short	0x0028


	//----- nvinfo : EIATTR_SW_WAR
	.align		4
.L_26:
        /*0090*/ 	.byte	0x04, 0x36
        /*0092*/ 	.short	(.L_28 - .L_27)
.L_27:
        /*0094*/ 	.word	0x00000008
.L_28:


//--------------------- .nv.callgraph             --------------------------
	.section	.nv.callgraph,"",@"SHT_CUDA_CALLGRAPH"
	.align	4
	.sectionentsize	8
	.align		4
        /*0000*/ 	.word	0x00000000
	.align		4
        /*0004*/ 	.word	0xffffffff
	.align		4
        /*0008*/ 	.word	index@(_Z6kernelPiS_S_PdS0_)
	.align		4
        /*000c*/ 	.word	index@(vprintf)
	.align		4
        /*0010*/ 	.word	0x00000000
	.align		4
        /*0014*/ 	.word	0xfffffffe
	.align		4
        /*0018*/ 	.word	0x00000000
	.align		4
        /*001c*/ 	.word	0xfffffffd
	.align		4
        /*0020*/ 	.word	0x00000000
	.align		4
        /*0024*/ 	.word	0xfffffffc


//--------------------- .nv.constant4             --------------------------
	.section	.nv.constant4,"a",@progbits
	.align	8
	.align		8
.nv.constant4:
        /*0000*/ 	.dword	vprintf
	.align		8
        /*0008*/ 	.dword	$str


//--------------------- .text._Z6kernelPiS_S_PdS0_ --------------------------
	.section	.text._Z6kernelPiS_S_PdS0_,"ax",@progbits
	.align	128
        .global         _Z6kernelPiS_S_PdS0_
        .type           _Z6kernelPiS_S_PdS0_,@function
        .size           _Z6kernelPiS_S_PdS0_,(.L_x_2 - _Z6kernelPiS_S_PdS0_)
        .other          _Z6kernelPiS_S_PdS0_,@"STO_CUDA_ENTRY STV_DEFAULT"
_Z6kernelPiS_S_PdS0_:
.text._Z6kernelPiS_S_PdS0_:
[----:B------:R-:W0:Y:S08]  /*0000*/  LDC R1, c[0x0][0x37c] ;  /* 0x0000df00ff017b82 */ /* 0x000e300000000800 */
[----:B------:R-:W1:Y:S01]  /*0010*/  LDC.64 R2, c[0x0][0x380] ;  /* 0x0000e000ff027b82 */ /* 0x000e620000000a00 */
[----:B------:R-:W1:Y:S01]  /*0020*/  LDCU.64 UR4, c[0x0][0x358] ;  /* 0x00006b00ff0477ac */ /* 0x000e620008000a00 */
[----:B0-----:R-:W-:-:S06]  /*0030*/  IADD3 R1, PT, PT, R1, -0x20, RZ ;  /* 0xffffffe001017810 */ /* 0x001fcc0007ffe0ff */
[----:B------:R-:W0:Y:S01]  /*0040*/  LDC.64 R4, c[0x0][0x388] ;  /* 0x0000e200ff047b82 */ /* 0x000e220000000a00 */
[----:B-1----:R1:W2:Y:S04]  /*0050*/  LDG.E R12, desc[UR4][R2.64] ;  /* 0x00000004020c7981 */ /* 0x0022a8000c1e1900 */
[----:B0-----:R0:W2:Y:S01]  /*0060*/  LDG.E R13, desc[UR4][R4.64] ;  /* 0x00000004040d7981 */ /* 0x0010a2000c1e1900 */
[----:B------:R-:W3:Y:S02]  /*0070*/  LDCU UR5, c[0x0][0x2fc] ;  /* 0x00005f80ff0577ac */ /* 0x000ee40008000800 */
[----:B------:R-:W4:Y:S01]  /*0080*/  LDC R7, c[0x0][0x360] ;  /* 0x0000d800ff077b82 */ /* 0x000f220000000800 */
[----:B------:R-:W-:Y:S01]  /*0090*/  IMAD.MOV.U32 R11, RZ, RZ, RZ ;  /* 0x000000ffff0b7224 */ /* 0x000fe200078e00ff */
[----:B------:R-:W5:Y:S01]  /*00a0*/  S2R R10, SR_TID.Y ;  /* 0x00000000000a7919 */ /* 0x000f620000002200 */
[----:B------:R-:W0:Y:S05]  /*00b0*/  S2R R0, SR_TID.Z ;  /* 0x0000000000007919 */ /* 0x000e2a0000002300 */
[----:B------:R-:W5:Y:S01]  /*00c0*/  S2UR UR6, SR_CTAID.Y ;  /* 0x00000000000679c3 */ /* 0x000f620000002600 */
[----:B------:R-:W4:Y:S07]  /*00d0*/  S2R R8, SR_TID.X ;  /* 0x0000000000087919 */ /* 0x000f2e0000002100 */
[----:B------:R-:W5:Y:S08]  /*00e0*/  LDC R9, c[0x0][0x364] ;  /* 0x0000d900ff097b82 */ /* 0x000f700000000800 */
[----:B------:R-:W0:Y:S08]  /*00f0*/  S2UR UR7, SR_CTAID.Z ;  /* 0x00000000000779c3 */ /* 0x000e300000002700 */
[----:B-1----:R-:W0:Y:S08]  /*0100*/  LDC R3, c[0x0][0x368] ;  /* 0x0000da00ff037b82 */ /* 0x002e300000000800 */
[----:B------:R-:W4:Y:S01]  /*0110*/  S2UR UR4, SR_CTAID.X ;  /* 0x00000000000479c3 */ /* 0x000f220000002500 */
[----:B-----5:R-:W-:-:S02]  /*0120*/  IMAD R10, R9, UR6, R10 ;  /* 0x00000006090a7c24 */ /* 0x020fc4000f8e020a */
[----:B------:R-:W-:Y:S02]  /*0130*/  HFMA2 R9, -RZ, RZ, 0, 0 ;  /* 0x00000000ff097431 */ /* 0x000fe400000001ff */
[----:B0-----:R-:W-:Y:S01]  /*0140*/  IMAD R2, R3, UR7, R0 ;  /* 0x0000000703027c24 */ /* 0x001fe2000f8e0200 */
[----:B------:R-:W-:Y:S01]  /*0150*/  MOV R3, RZ ;  /* 0x000000ff00037202 */ /* 0x000fe20000000f00 */
[----:B------:R-:W0:Y:S01]  /*0160*/  LDCU.64 UR6, c[0x4][0x8] ;  /* 0x01000100ff0677ac */ /* 0x000e220008000a00 */
[----:B------:R-:W-:-:S03]  /*0170*/  MOV R0, 0x0 ;  /* 0x0000000000007802 */ /* 0x000fc60000000f00 */
[----:B------:R1:W-:Y:S01]  /*0180*/  STL.64 [R1+0x10], R2 ;  /* 0x0000100201007387 */ /* 0x0003e20000100a00 */
[----:B------:R1:W1:Y:S01]  /*0190*/  LDC.64 R14, c[0x4][R0] ;  /* 0x01000000000e7b82 */ /* 0x0002620000000a00 */
[----:B----4-:R-:W-:Y:S01]  /*01a0*/  IMAD R8, R7, UR4, R8 ;  /* 0x0000000407087c24 */ /* 0x010fe2000f8e0208 */
[----:B------:R-:W4:Y:S04]  /*01b0*/  LDCU UR4, c[0x0][0x2f8] ;  /* 0x00005f00ff0477ac */ /* 0x000f280008000800 */
[----:B------:R1:W-:Y:S01]  /*01c0*/  STL.128 [R1], R8 ;  /* 0x0000000801007387 */ /* 0x0003e20000100c00 */
[----:B0-----:R-:W-:Y:S01]  /*01d0*/  IMAD.U32 R4, RZ, RZ, UR6 ;  /* 0x00000006ff047e24 */ /* 0x001fe2000f8e00ff */
[----:B------:R-:W-:Y:S02]  /*01e0*/  MOV R5, UR7 ;  /* 0x0000000700057c02 */ /* 0x000fe40008000f00 */
[----:B----4-:R-:W-:-:S05]  /*01f0*/  IADD3 R6, P0, PT, R1, UR4, RZ ;  /* 0x0000000401067c10 */ /* 0x010fca000ff1e0ff */
[----:B---3--:R-:W-:Y:S01]  /*0200*/  IMAD.X R7, RZ, RZ, UR5, P0 ;  /* 0x00000005ff077e24 */ /* 0x008fe200080e06ff */
[----:B-12---:R0:W-:Y:S07]  /*0210*/  STL.64 [R1+0x18], R12 ;  /* 0x0000180c01007387 */ /* 0x0061ee0000100a00 */
[----:B------:R-:W-:-:S07]  /*0220*/  LEPC R20, `(.L_x_0) ;  /* 0x000000001014794e */ /* 0x000fce0000000000 */
[----:B0-----:R-:W-:Y:S05]  /*0230*/  CALL.ABS.NOINC R14 ;  /* 0x000000000e007343 */ /* 0x001fea0003c00000 */
.L_x_0:
[----:B------:R-:W-:Y:S05]  /*0240*/  EXIT ;  /* 0x000000000000794d */ /* 0x000fea0003800000 */
.L_x_1:
[----:B------:R-:W-:-:S00]  /*0250*/  BRA `(.L_x_1) ;  /* 0xfffffffc00fc7947 */ /* 0x000fc0000383ffff */
[----:B------:R-:W-:-:S00]  /*0260*/  NOP ;  /* 0x0000000000007918 */ /* 0x000fc00000000000 */
        /* <DEDUP_REMOVED lines=9> */
.L_x_2:


//--------------------- .nv.global.init           --------------------------
	.section	.nv.global.init,"aw",@progbits
.nv.global.init:
	.type		$str,@object
	.size		$str,(.L_0 - $str)
$str:
        /*0000*/ 	.byte	0x25, 0x6c, 0x64, 0x20, 0x25, 0x6c, 0x64, 0x20, 0x25, 0x6c, 0x64, 0x20, 0x25, 0x64, 0x20, 0x25
        /*0010*/ 	.byte	0x64, 0x20, 0x0a, 0x00
.L_0:


//--------------------- .nv.shared.reserved.0     --------------------------
	.section	.nv.shared.reserved.0,"aw",@nobits
	.weak		__nv_reservedSMEM_offset_0_alias
	.size		__nv_reservedSMEM_offset_0_alias, 0, 64
	.other		__nv_reservedSMEM_offset_0_alias,@"STO_CUDA_RESERVED_SHARED STV_DEFAULT"
__nv_reservedSMEM_offset_0_alias:
	.zero		0
	.zero		64


//--------------------- .nv.constant0._Z6kernelPiS_S_PdS0_ --------------------------
	.section	.nv.constant0._Z6kernelPiS_S_PdS0_,"a",@progbits
	.sectionflags	@""
	.align	4
.nv.constant0._Z6kernelPiS_S_PdS0_:
	.zero		936


//--------------------- SYMBOLS --------------------------

	.type		.nv.reservedSmem.offset0,@object
	.size		.nv.reservedSmem.offset0,0x4
	.type		vprintf,@function
